//
// Generated by NVIDIA NVVM Compiler
//
// Compiler Build ID: CL-36424714
// Cuda compilation tools, release 13.0, V13.0.88
// Based on NVVM 20.0.0
//

.version 9.0
.target sm_100
.address_size 64

	// .globl	_Z13vectAddKernelPfS_S_i

.visible .entry _Z13vectAddKernelPfS_S_i(
	.param .u64 .ptr .align 1 _Z13vectAddKernelPfS_S_i_param_0,
	.param .u64 .ptr .align 1 _Z13vectAddKernelPfS_S_i_param_1,
	.param .u64 .ptr .align 1 _Z13vectAddKernelPfS_S_i_param_2,
	.param .u32 _Z13vectAddKernelPfS_S_i_param_3
)
{
	.reg .pred 	%p<2>;
	.reg .b32 	%r<6>;
	.reg .b32 	%f<4>;
	.reg .b64 	%rd<11>;

	ld.param.u64 	%rd1, [_Z13vectAddKernelPfS_S_i_param_0];
	ld.param.u64 	%rd2, [_Z13vectAddKernelPfS_S_i_param_1];
	ld.param.u64 	%rd3, [_Z13vectAddKernelPfS_S_i_param_2];
	ld.param.u32 	%r2, [_Z13vectAddKernelPfS_S_i_param_3];
	mov.u32 	%r3, %ntid.x;
	mov.u32 	%r4, %ctaid.x;
	mov.u32 	%r5, %tid.x;
	mad.lo.s32 	%r1, %r3, %r4, %r5;
	setp.ge.s32 	%p1, %r1, %r2;
	@%p1 bra 	$L__BB0_2;
	cvta.to.global.u64 	%rd4, %rd1;
	cvta.to.global.u64 	%rd5, %rd2;
	cvta.to.global.u64 	%rd6, %rd3;
	mul.wide.s32 	%rd7, %r1, 4;
	add.s64 	%rd8, %rd4, %rd7;
	ld.global.f32 	%f1, [%rd8];
	add.s64 	%rd9, %rd5, %rd7;
	ld.global.f32 	%f2, [%rd9];
	add.f32 	%f3, %f1, %f2;
	add.s64 	%rd10, %rd6, %rd7;
	st.global.f32 	[%rd10], %f3;
$L__BB0_2:
	ret;

}


// ===== COMPILED SASS (sm_100) =====

	.target	sm_100

	.elftype	@"ET_EXEC"


//--------------------- .note.nv.tkinfo           --------------------------
	.section	.note.nv.tkinfo,"",@"SHT_NOTE"
	.sectionflags	@"SHF_NOTE_NV_TKINFO"
	.tkinfo
        /*0018*/ 	.word	0x00000002
        /*0030*/ 	.string	""
        /*0030*/ 	.string	"ptxas"
        /*0030*/ 	.string	"Cuda compilation tools, release 13.0, V13.0.88"
        /*0030*/ 	.string	"Build cuda_13.0.r13.0/compiler.36424714_0"
        /*0030*/ 	.string	"-arch sm_100 -m 64 "



//--------------------- .note.nv.cuinfo           --------------------------
	.section	.note.nv.cuinfo,"",@"SHT_NOTE"
	.sectionflags	@"SHF_NOTE_NV_CUINFO"
        /*0018*/ 	.short	0x0002
        /*001a*/ 	.short	0x0064
        /*001c*/ 	.short	0x0082
	.zero		2


//--------------------- .nv.info                  --------------------------
	.section	.nv.info,"",@"SHT_CUDA_INFO"
	.align	4


	//----- nvinfo : EIATTR_REGCOUNT
	.align		4
        /*0000*/ 	.byte	0x04, 0x2f
        /*0002*/ 	.short	(.L_1 - .L_0)
	.align		4
.L_0:
        /*0004*/ 	.word	index@(_Z13vectAddKernelPfS_S_i)
        /*0008*/ 	.word	0x0000000c


	//----- nvinfo : EIATTR_FRAME_SIZE
	.align		4
.L_1:
        /*000c*/ 	.byte	0x04, 0x11
        /*000e*/ 	.short	(.L_3 - .L_2)
	.align		4
.L_2:
        /*0010*/ 	.word	index@(_Z13vectAddKernelPfS_S_i)
        /*0014*/ 	.word	0x00000000


	//----- nvinfo : EIATTR_MIN_STACK_SIZE
	.align		4
.L_3:
        /*0018*/ 	.byte	0x04, 0x12
        /*001a*/ 	.short	(.L_5 - .L_4)
	.align		4
.L_4:
        /*001c*/ 	.word	index@(_Z13vectAddKernelPfS_S_i)
        /*0020*/ 	.word	0x00000000
.L_5:


//--------------------- .nv.compat                --------------------------
	.section	.nv.compat,"",@"SHT_CUDA_COMPAT_INFO"
	.align	4
        /*0000*/ 	.byte	0x02, 0x09, 0x00, 0x00, 0x02, 0x02, 0x01, 0x00, 0x02, 0x05, 0x05, 0x00, 0x03, 0x07, 0x01, 0x01
        /*0010*/ 	.byte	0x02, 0x03, 0x00, 0x00, 0x02, 0x06, 0x01, 0x00, 0x04, 0x0b, 0x08, 0x00, 0x09, 0x00, 0x00, 0x00
        /*0020*/ 	.byte	0x00, 0x00, 0x00, 0x00


//--------------------- .nv.info._Z13vectAddKernelPfS_S_i --------------------------
	.section	.nv.info._Z13vectAddKernelPfS_S_i,"",@"SHT_CUDA_INFO"
	.sectionflags	@""
	.align	4


	//----- nvinfo : EIATTR_CUDA_API_VERSION
	.align		4
        /*0000*/ 	.byte	0x04, 0x37
        /*0002*/ 	.short	(.L_7 - .L_6)
.L_6:
        /*0004*/ 	.word	0x00000082


	//----- nvinfo : EIATTR_KPARAM_INFO
	.align		4
.L_7:
        /*0008*/ 	.byte	0x04, 0x17
        /*000a*/ 	.short	(.L_9 - .L_8)
.L_8:
        /*000c*/ 	.word	0x00000000
        /*0010*/ 	.short	0x0003
        /*0012*/ 	.short	0x0018
        /*0014*/ 	.byte	0x00, 0xf0, 0x11, 0x00


	//----- nvinfo : EIATTR_KPARAM_INFO
	.align		4
.L_9:
        /*0018*/ 	.byte	0x04, 0x17
        /*001a*/ 	.short	(.L_11 - .L_10)
.L_10:
        /*001c*/ 	.word	0x00000000
        /*0020*/ 	.short	0x0002
        /*0022*/ 	.short	0x0010
        /*0024*/ 	.byte	0x00, 0xf5, 0x21, 0x00


	//----- nvinfo : EIATTR_KPARAM_INFO
	.align		4
.L_11:
        /*0028*/ 	.byte	0x04, 0x17
        /*002a*/ 	.short	(.L_13 - .L_12)
.L_12:
        /*002c*/ 	.word	0x00000000
        /*0030*/ 	.short	0x0001
        /*0032*/ 	.short	0x0008
        /*0034*/ 	.byte	0x00, 0xf5, 0x21, 0x00


	//----- nvinfo : EIATTR_KPARAM_INFO
	.align		4
.L_13:
        /*0038*/ 	.byte	0x04, 0x17
        /*003a*/ 	.short	(.L_15 - .L_14)
.L_14:
        /*003c*/ 	.word	0x00000000
        /*0040*/ 	.short	0x0000
        /*0042*/ 	.short	0x0000
        /*0044*/ 	.byte	0x00, 0xf5, 0x21, 0x00


	//----- nvinfo : EIATTR_SPARSE_MMA_MASK
	.align		4
.L_15:
        /*0048*/ 	.byte	0x03, 0x50
        /*004a*/ 	.short	0x0000


	//----- nvinfo : EIATTR_MAXREG_COUNT
	.align		4
        /*004c*/ 	.byte	0x03, 0x1b
        /*004e*/ 	.short	0x00ff


	//----- nvinfo : EIATTR_MERCURY_ISA_VERSION
	.align		4
        /*0050*/ 	.byte	0x03, 0x5f
        /*0052*/ 	.short	0x0101


	//----- nvinfo : EIATTR_VRC_CTA_INIT_COUNT
	.align		4
        /*0054*/ 	.byte	0x02, 0x4a
	.zero		1
	.zero		1


	//----- nvinfo : EIATTR_EXIT_INSTR_OFFSETS
	.align		4
        /*0058*/ 	.byte	0x04, 0x1c
        /*005a*/ 	.short	(.L_17 - .L_16)


	//   ....[0]....
.L_16:
        /*005c*/ 	.word	0x00000070


	//   ....[1]....
        /*0060*/ 	.word	0x00000130


	//----- nvinfo : EIATTR_CBANK_PARAM_SIZE
	.align		4
.L_17:
        /*0064*/ 	.byte	0x03, 0x19
        /*0066*/ 	.short	0x001c


	//----- nvinfo : EIATTR_PARAM_CBANK
	.align		4
        /*0068*/ 	.byte	0x04, 0x0a
        /*006a*/ 	.short	(.L_19 - .L_18)
	.align		4
.L_18:
        /*006c*/ 	.word	index@(.nv.constant0._Z13vectAddKernelPfS_S_i)
        /*0070*/ 	.short	0x0380
        /*0072*/ 	.short	0x001c


	//----- nvinfo : EIATTR_SW_WAR
	.align		4
.L_19:
        /*0074*/ 	.byte	0x04, 0x36
        /*0076*/ 	.short	(.L_21 - .L_20)
.L_20:
        /*0078*/ 	.word	0x00000008
.L_21:


//--------------------- .nv.callgraph             --------------------------
	.section	.nv.callgraph,"",@"SHT_CUDA_CALLGRAPH"
	.align	4
	.sectionentsize	8
	.align		4
        /*0000*/ 	.word	0x00000000
	.align		4
        /*0004*/ 	.word	0xffffffff
	.align		4
        /*0008*/ 	.word	0x00000000
	.align		4
        /*000c*/ 	.word	0xfffffffe
	.align		4
        /*0010*/ 	.word	0x00000000
	.align		4
        /*0014*/ 	.word	0xfffffffd
	.align		4
        /*0018*/ 	.word	0x00000000
	.align		4
        /*001c*/ 	.word	0xfffffffc


//--------------------- .text._Z13vectAddKernelPfS_S_i --------------------------
	.section	.text._Z13vectAddKernelPfS_S_i,"ax",@progbits
	.align	128
        .global         _Z13vectAddKernelPfS_S_i
        .type           _Z13vectAddKernelPfS_S_i,@function
        .size           _Z13vectAddKernelPfS_S_i,(.L_x_1 - _Z13vectAddKernelPfS_S_i)
        .other          _Z13vectAddKernelPfS_S_i,@"STO_CUDA_ENTRY STV_DEFAULT"
_Z13vectAddKernelPfS_S_i:
.text._Z13vectAddKernelPfS_S_i:
[----:B------:R-:W-:Y:S01]  /*0000*/  LDC R1, c[0x0][0x37c] ;  /* 0x0000df00ff017b82 */ /* 0x000fe20000000800 */
[----:B------:R-:W0:Y:S01]  /*0010*/  S2R R9, SR_CTAID.X ;  /* 0x0000000000097919 */ /* 0x000e220000002500 */
[----:B------:R-:W0:Y:S01]  /*0020*/  LDCU UR4, c[0x0][0x360] ;  /* 0x00006c00ff0477ac */ /* 0x000e220008000800 */
[----:B------:R-:W0:Y:S01]  /*0030*/  S2R R0, SR_TID.X ;  /* 0x0000000000007919 */ /* 0x000e220000002100 */
[----:B------:R-:W1:Y:S01]  /*0040*/  LDCU UR5, c[0x0][0x398] ;  /* 0x00007300ff0577ac */ /* 0x000e620008000800 */
[----:B0-----:R-:W-:-:S05]  /*0050*/  IMAD R9, R9, UR4, R0 ;  /* 0x0000000409097c24 */ /* 0x001fca000f8e0200 */
[----:B-1----:R-:W-:-:S13]  /*0060*/  ISETP.GE.AND P0, PT, R9, UR5, PT ;  /* 0x0000000509007c0c */ /* 0x002fda000bf06270 */
[----:B------:R-:W-:Y:S05]  /*0070*/  @P0 EXIT ;  /* 0x000000000000094d */ /* 0x000fea0003800000 */
[----:B------:R-:W0:Y:S01]  /*0080*/  LDC.64 R2, c[0x0][0x380] ;  /* 0x0000e000ff027b82 */ /* 0x000e220000000a00 */
[----:B------:R-:W1:Y:S07]  /*0090*/  LDCU.64 UR4, c[0x0][0x358] ;  /* 0x00006b00ff0477ac */ /* 0x000e6e0008000a00 */
[----:B------:R-:W2:Y:S08]  /*00a0*/  LDC.64 R4, c[0x0][0x388] ;  /* 0x0000e200ff047b82 */ /* 0x000eb00000000a00 */
[----:B------:R-:W3:Y:S01]  /*00b0*/  LDC.64 R6, c[0x0][0x390] ;  /* 0x0000e400ff067b82 */ /* 0x000ee20000000a00 */
[----:B0-----:R-:W-:-:S06]  /*00c0*/  IMAD.WIDE R2, R9, 0x4, R2 ;  /* 0x0000000409027825 */ /* 0x001fcc00078e0202 */
[----:B-1----:R-:W4:Y:S01]  /*00d0*/  LDG.E R2, desc[UR4][R2.64] ;  /* 0x0000000402027981 */ /* 0x002f22000c1e1900 */
[----:B--2---:R-:W-:-:S06]  /*00e0*/  IMAD.WIDE R4, R9, 0x4, R4 ;  /* 0x0000000409047825 */ /* 0x004fcc00078e0204 */
[----:B------:R-:W4:Y:S01]  /*00f0*/  LDG.E R5, desc[UR4][R4.64] ;  /* 0x0000000404057981 */ /* 0x000f22000c1e1900 */
[----:B---3--:R-:W-:-:S04]  /*0100*/  IMAD.WIDE R6, R9, 0x4, R6 ;  /* 0x0000000409067825 */ /* 0x008fc800078e0206 */
[----:B----4-:R-:W-:-:S05]  /*0110*/  FADD R9, R2, R5 ;  /* 0x0000000502097221 */ /* 0x010fca0000000000 */
[----:B------:R-:W-:Y:S01]  /*0120*/  STG.E desc[UR4][R6.64], R9 ;  /* 0x0000000906007986 */ /* 0x000fe2000c101904 */
[----:B------:R-:W-:Y:S05]  /*0130*/  EXIT ;  /* 0x000000000000794d */ /* 0x000fea0003800000 */
.L_x_0:
[----:B------:R-:W-:-:S00]  /*0140*/  BRA `(.L_x_0) ;  /* 0xfffffffc00fc7947 */ /* 0x000fc0000383ffff */
[----:B------:R-:W-:-:S00]  /*0150*/  NOP ;  /* 0x0000000000007918 */ /* 0x000fc00000000000 */
        /* <DEDUP_REMOVED lines=10> */
.L_x_1:


//--------------------- .nv.shared.reserved.0     --------------------------
	.section	.nv.shared.reserved.0,"aw",@nobits
	.weak		__nv_reservedSMEM_offset_0_alias
	.size		__nv_reservedSMEM_offset_0_alias, 0, 64
	.other		__nv_reservedSMEM_offset_0_alias,@"STO_CUDA_RESERVED_SHARED STV_DEFAULT"
__nv_reservedSMEM_offset_0_alias:
	.zero		0
	.zero		64


//--------------------- .nv.constant0._Z13vectAddKernelPfS_S_i --------------------------
	.section	.nv.constant0._Z13vectAddKernelPfS_S_i,"a",@progbits
	.sectionflags	@""
	.align	4
.nv.constant0._Z13vectAddKernelPfS_S_i:
	.zero		924


//--------------------- SYMBOLS --------------------------

	.type		.nv.reservedSmem.offset0,@object
	.size		.nv.reservedSmem.offset0,0x4
